//
// Generated by NVIDIA NVVM Compiler
//
// Compiler Build ID: CL-36424714
// Cuda compilation tools, release 13.0, V13.0.88
// Based on NVVM 20.0.0
//

.version 9.0
.target sm_100
.address_size 64

	// .globl	_Z5partaPiS_i
// _ZZ5partbPiS_iE6localB has been demoted

.visible .entry _Z5partaPiS_i(
	.param .u64 .ptr .align 1 _Z5partaPiS_i_param_0,
	.param .u64 .ptr .align 1 _Z5partaPiS_i_param_1,
	.param .u32 _Z5partaPiS_i_param_2
)
{
	.reg .pred 	%p<2>;
	.reg .b32 	%r<12>;
	.reg .b64 	%rd<9>;

	ld.param.u64 	%rd1, [_Z5partaPiS_i_param_0];
	ld.param.u64 	%rd2, [_Z5partaPiS_i_param_1];
	ld.param.u32 	%r2, [_Z5partaPiS_i_param_2];
	mov.u32 	%r3, %tid.x;
	mov.u32 	%r4, %ctaid.x;
	mov.u32 	%r5, %ntid.x;
	mad.lo.s32 	%r1, %r4, %r5, %r3;
	setp.ge.s32 	%p1, %r1, %r2;
	@%p1 bra 	$L__BB0_2;
	cvta.to.global.u64 	%rd3, %rd1;
	cvta.to.global.u64 	%rd4, %rd2;
	mul.wide.s32 	%rd5, %r1, 4;
	add.s64 	%rd6, %rd3, %rd5;
	ld.global.u32 	%r6, [%rd6];
	mul.hi.s32 	%r7, %r6, 1374389535;
	shr.u32 	%r8, %r7, 31;
	shr.s32 	%r9, %r7, 5;
	add.s32 	%r10, %r9, %r8;
	mul.wide.s32 	%rd7, %r10, 4;
	add.s64 	%rd8, %rd4, %rd7;
	atom.global.add.u32 	%r11, [%rd8], 1;
$L__BB0_2:
	bar.sync 	0;
	ret;

}
	// .globl	_Z5partbPiS_i
.visible .entry _Z5partbPiS_i(
	.param .u64 .ptr .align 1 _Z5partbPiS_i_param_0,
	.param .u64 .ptr .align 1 _Z5partbPiS_i_param_1,
	.param .u32 _Z5partbPiS_i_param_2
)
{
	.reg .pred 	%p<3>;
	.reg .b32 	%r<35>;
	.reg .b64 	%rd<7>;
	// demoted variable
	.shared .align 4 .b8 _ZZ5partbPiS_iE6localB[40];
	ld.param.u64 	%rd1, [_Z5partbPiS_i_param_0];
	ld.param.u64 	%rd2, [_Z5partbPiS_i_param_1];
	ld.param.u32 	%r3, [_Z5partbPiS_i_param_2];
	mov.u32 	%r1, %tid.x;
	mov.u32 	%r4, %ctaid.x;
	mov.u32 	%r5, %ntid.x;
	mad.lo.s32 	%r2, %r4, %r5, %r1;
	setp.ge.s32 	%p1, %r2, %r3;
	@%p1 bra 	$L__BB1_2;
	cvta.to.global.u64 	%rd3, %rd1;
	mul.wide.s32 	%rd4, %r2, 4;
	add.s64 	%rd5, %rd3, %rd4;
	ld.global.u32 	%r6, [%rd5];
	mul.hi.s32 	%r7, %r6, 1374389535;
	shr.u32 	%r8, %r7, 31;
	shr.s32 	%r9, %r7, 5;
	add.s32 	%r10, %r9, %r8;
	shl.b32 	%r11, %r10, 2;
	mov.u32 	%r12, _ZZ5partbPiS_iE6localB;
	add.s32 	%r13, %r12, %r11;
	atom.shared.add.u32 	%r14, [%r13], 1;
$L__BB1_2:
	bar.sync 	0;
	setp.ne.s32 	%p2, %r1, 0;
	@%p2 bra 	$L__BB1_4;
	cvta.to.global.u64 	%rd6, %rd2;
	ld.shared.u32 	%r15, [_ZZ5partbPiS_iE6localB];
	atom.global.add.u32 	%r16, [%rd6], %r15;
	ld.shared.u32 	%r17, [_ZZ5partbPiS_iE6localB+4];
	atom.global.add.u32 	%r18, [%rd6+4], %r17;
	ld.shared.u32 	%r19, [_ZZ5partbPiS_iE6localB+8];
	atom.global.add.u32 	%r20, [%rd6+8], %r19;
	ld.shared.u32 	%r21, [_ZZ5partbPiS_iE6localB+12];
	atom.global.add.u32 	%r22, [%rd6+12], %r21;
	ld.shared.u32 	%r23, [_ZZ5partbPiS_iE6localB+16];
	atom.global.add.u32 	%r24, [%rd6+16], %r23;
	ld.shared.u32 	%r25, [_ZZ5partbPiS_iE6localB+20];
	atom.global.add.u32 	%r26, [%rd6+20], %r25;
	ld.shared.u32 	%r27, [_ZZ5partbPiS_iE6localB+24];
	atom.global.add.u32 	%r28, [%rd6+24], %r27;
	ld.shared.u32 	%r29, [_ZZ5partbPiS_iE6localB+28];
	atom.global.add.u32 	%r30, [%rd6+28], %r29;
	ld.shared.u32 	%r31, [_ZZ5partbPiS_iE6localB+32];
	atom.global.add.u32 	%r32, [%rd6+32], %r31;
	ld.shared.u32 	%r33, [_ZZ5partbPiS_iE6localB+36];
	atom.global.add.u32 	%r34, [%rd6+36], %r33;
$L__BB1_4:
	ret;

}


// ===== COMPILED SASS (sm_100) =====

	.target	sm_100

	.elftype	@"ET_EXEC"


//--------------------- .note.nv.tkinfo           --------------------------
	.section	.note.nv.tkinfo,"",@"SHT_NOTE"
	.sectionflags	@"SHF_NOTE_NV_TKINFO"
	.tkinfo
        /*0018*/ 	.word	0x00000002
        /*0030*/ 	.string	""
        /*0030*/ 	.string	"ptxas"
        /*0030*/ 	.string	"Cuda compilation tools, release 13.0, V13.0.88"
        /*0030*/ 	.string	"Build cuda_13.0.r13.0/compiler.36424714_0"
        /*0030*/ 	.string	"-arch sm_100 -m 64 "



//--------------------- .note.nv.cuinfo           --------------------------
	.section	.note.nv.cuinfo,"",@"SHT_NOTE"
	.sectionflags	@"SHF_NOTE_NV_CUINFO"
        /*0018*/ 	.short	0x0002
        /*001a*/ 	.short	0x0064
        /*001c*/ 	.short	0x0082
	.zero		2


//--------------------- .nv.info                  --------------------------
	.section	.nv.info,"",@"SHT_CUDA_INFO"
	.align	4


	//----- nvinfo : EIATTR_REGCOUNT
	.align		4
        /*0000*/ 	.byte	0x04, 0x2f
        /*0002*/ 	.short	(.L_1 - .L_0)
	.align		4
.L_0:
        /*0004*/ 	.word	index@(_Z5partaPiS_i)
        /*0008*/ 	.word	0x0000000c


	//----- nvinfo : EIATTR_FRAME_SIZE
	.align		4
.L_1:
        /*000c*/ 	.byte	0x04, 0x11
        /*000e*/ 	.short	(.L_3 - .L_2)
	.align		4
.L_2:
        /*0010*/ 	.word	index@(_Z5partaPiS_i)
        /*0014*/ 	.word	0x00000000


	//----- nvinfo : EIATTR_REGCOUNT
	.align		4
.L_3:
        /*0018*/ 	.byte	0x04, 0x2f
        /*001a*/ 	.short	(.L_5 - .L_4)
	.align		4
.L_4:
        /*001c*/ 	.word	index@(_Z5partbPiS_i)
        /*0020*/ 	.word	0x00000012


	//----- nvinfo : EIATTR_FRAME_SIZE
	.align		4
.L_5:
        /*0024*/ 	.byte	0x04, 0x11
        /*0026*/ 	.short	(.L_7 - .L_6)
	.align		4
.L_6:
        /*0028*/ 	.word	index@(_Z5partbPiS_i)
        /*002c*/ 	.word	0x00000000


	//----- nvinfo : EIATTR_MIN_STACK_SIZE
	.align		4
.L_7:
        /*0030*/ 	.byte	0x04, 0x12
        /*0032*/ 	.short	(.L_9 - .L_8)
	.align		4
.L_8:
        /*0034*/ 	.word	index@(_Z5partbPiS_i)
        /*0038*/ 	.word	0x00000000


	//----- nvinfo : EIATTR_MIN_STACK_SIZE
	.align		4
.L_9:
        /*003c*/ 	.byte	0x04, 0x12
        /*003e*/ 	.short	(.L_11 - .L_10)
	.align		4
.L_10:
        /*0040*/ 	.word	index@(_Z5partaPiS_i)
        /*0044*/ 	.word	0x00000000
.L_11:


//--------------------- .nv.compat                --------------------------
	.section	.nv.compat,"",@"SHT_CUDA_COMPAT_INFO"
	.align	4
        /*0000*/ 	.byte	0x02, 0x09, 0x00, 0x00, 0x02, 0x02, 0x01, 0x00, 0x02, 0x05, 0x05, 0x00, 0x03, 0x07, 0x01, 0x01
        /*0010*/ 	.byte	0x02, 0x03, 0x00, 0x00, 0x02, 0x06, 0x01, 0x00, 0x04, 0x0b, 0x08, 0x00, 0x09, 0x00, 0x00, 0x00
        /*0020*/ 	.byte	0x00, 0x00, 0x00, 0x00


//--------------------- .nv.info._Z5partbPiS_i    --------------------------
	.section	.nv.info._Z5partbPiS_i,"",@"SHT_CUDA_INFO"
	.sectionflags	@""
	.align	4


	//----- nvinfo : EIATTR_CUDA_API_VERSION
	.align		4
        /*0000*/ 	.byte	0x04, 0x37
        /*0002*/ 	.short	(.L_13 - .L_12)
.L_12:
        /*0004*/ 	.word	0x00000082


	//----- nvinfo : EIATTR_KPARAM_INFO
	.align		4
.L_13:
        /*0008*/ 	.byte	0x04, 0x17
        /*000a*/ 	.short	(.L_15 - .L_14)
.L_14:
        /*000c*/ 	.word	0x00000000
        /*0010*/ 	.short	0x0002
        /*0012*/ 	.short	0x0010
        /*0014*/ 	.byte	0x00, 0xf0, 0x11, 0x00


	//----- nvinfo : EIATTR_KPARAM_INFO
	.align		4
.L_15:
        /*0018*/ 	.byte	0x04, 0x17
        /*001a*/ 	.short	(.L_17 - .L_16)
.L_16:
        /*001c*/ 	.word	0x00000000
        /*0020*/ 	.short	0x0001
        /*0022*/ 	.short	0x0008
        /*0024*/ 	.byte	0x00, 0xf5, 0x21, 0x00


	//----- nvinfo : EIATTR_KPARAM_INFO
	.align		4
.L_17:
        /*0028*/ 	.byte	0x04, 0x17
        /*002a*/ 	.short	(.L_19 - .L_18)
.L_18:
        /*002c*/ 	.word	0x00000000
        /*0030*/ 	.short	0x0000
        /*0032*/ 	.short	0x0000
        /*0034*/ 	.byte	0x00, 0xf5, 0x21, 0x00


	//----- nvinfo : EIATTR_SPARSE_MMA_MASK
	.align		4
.L_19:
        /*0038*/ 	.byte	0x03, 0x50
        /*003a*/ 	.short	0x0000


	//----- nvinfo : EIATTR_MAXREG_COUNT
	.align		4
        /*003c*/ 	.byte	0x03, 0x1b
        /*003e*/ 	.short	0x00ff


	//----- nvinfo : EIATTR_NUM_BARRIERS
	.align		4
        /*0040*/ 	.byte	0x02, 0x4c
        /*0042*/ 	.byte	0x01
	.zero		1


	//----- nvinfo : EIATTR_MERCURY_ISA_VERSION
	.align		4
        /*0044*/ 	.byte	0x03, 0x5f
        /*0046*/ 	.short	0x0101


	//----- nvinfo : EIATTR_VRC_CTA_INIT_COUNT
	.align		4
        /*0048*/ 	.byte	0x02, 0x4a
	.zero		1
	.zero		1


	//----- nvinfo : EIATTR_EXIT_INSTR_OFFSETS
	.align		4
        /*004c*/ 	.byte	0x04, 0x1c
        /*004e*/ 	.short	(.L_21 - .L_20)


	//   ....[0]....
.L_20:
        /*0050*/ 	.word	0x00000180


	//   ....[1]....
        /*0054*/ 	.word	0x000002f0


	//----- nvinfo : EIATTR_CRS_STACK_SIZE
	.align		4
.L_21:
        /*0058*/ 	.byte	0x04, 0x1e
        /*005a*/ 	.short	(.L_23 - .L_22)
.L_22:
        /*005c*/ 	.word	0x00000000


	//----- nvinfo : EIATTR_CBANK_PARAM_SIZE
	.align		4
.L_23:
        /*0060*/ 	.byte	0x03, 0x19
        /*0062*/ 	.short	0x0014


	//----- nvinfo : EIATTR_PARAM_CBANK
	.align		4
        /*0064*/ 	.byte	0x04, 0x0a
        /*0066*/ 	.short	(.L_25 - .L_24)
	.align		4
.L_24:
        /*0068*/ 	.word	index@(.nv.constant0._Z5partbPiS_i)
        /*006c*/ 	.short	0x0380
        /*006e*/ 	.short	0x0014


	//----- nvinfo : EIATTR_SW_WAR
	.align		4
.L_25:
        /*0070*/ 	.byte	0x04, 0x36
        /*0072*/ 	.short	(.L_27 - .L_26)
.L_26:
        /*0074*/ 	.word	0x00000008
.L_27:


//--------------------- .nv.info._Z5partaPiS_i    --------------------------
	.section	.nv.info._Z5partaPiS_i,"",@"SHT_CUDA_INFO"
	.sectionflags	@""
	.align	4


	//----- nvinfo : EIATTR_CUDA_API_VERSION
	.align		4
        /*0000*/ 	.byte	0x04, 0x37
        /*0002*/ 	.short	(.L_29 - .L_28)
.L_28:
        /*0004*/ 	.word	0x00000082


	//----- nvinfo : EIATTR_KPARAM_INFO
	.align		4
.L_29:
        /*0008*/ 	.byte	0x04, 0x17
        /*000a*/ 	.short	(.L_31 - .L_30)
.L_30:
        /*000c*/ 	.word	0x00000000
        /*0010*/ 	.short	0x0002
        /*0012*/ 	.short	0x0010
        /*0014*/ 	.byte	0x00, 0xf0, 0x11, 0x00


	//----- nvinfo : EIATTR_KPARAM_INFO
	.align		4
.L_31:
        /*0018*/ 	.byte	0x04, 0x17
        /*001a*/ 	.short	(.L_33 - .L_32)
.L_32:
        /*001c*/ 	.word	0x00000000
        /*0020*/ 	.short	0x0001
        /*0022*/ 	.short	0x0008
        /*0024*/ 	.byte	0x00, 0xf5, 0x21, 0x00


	//----- nvinfo : EIATTR_KPARAM_INFO
	.align		4
.L_33:
        /*0028*/ 	.byte	0x04, 0x17
        /*002a*/ 	.short	(.L_35 - .L_34)
.L_34:
        /*002c*/ 	.word	0x00000000
        /*0030*/ 	.short	0x0000
        /*0032*/ 	.short	0x0000
        /*0034*/ 	.byte	0x00, 0xf5, 0x21, 0x00


	//----- nvinfo : EIATTR_SPARSE_MMA_MASK
	.align		4
.L_35:
        /*0038*/ 	.byte	0x03, 0x50
        /*003a*/ 	.short	0x0000


	//----- nvinfo : EIATTR_MAXREG_COUNT
	.align		4
        /*003c*/ 	.byte	0x03, 0x1b
        /*003e*/ 	.short	0x00ff


	//----- nvinfo : EIATTR_NUM_BARRIERS
	.align		4
        /*0040*/ 	.byte	0x02, 0x4c
        /*0042*/ 	.byte	0x01
	.zero		1


	//----- nvinfo : EIATTR_MERCURY_ISA_VERSION
	.align		4
        /*0044*/ 	.byte	0x03, 0x5f
        /*0046*/ 	.short	0x0101


	//----- nvinfo : EIATTR_VRC_CTA_INIT_COUNT
	.align		4
        /*0048*/ 	.byte	0x02, 0x4a
	.zero		1
	.zero		1


	//----- nvinfo : EIATTR_EXIT_INSTR_OFFSETS
	.align		4
        /*004c*/ 	.byte	0x04, 0x1c
        /*004e*/ 	.short	(.L_37 - .L_36)


	//   ....[0]....
.L_36:
        /*0050*/ 	.word	0x00000160


	//----- nvinfo : EIATTR_CRS_STACK_SIZE
	.align		4
.L_37:
        /*0054*/ 	.byte	0x04, 0x1e
        /*0056*/ 	.short	(.L_39 - .L_38)
.L_38:
        /*0058*/ 	.word	0x00000000


	//----- nvinfo : EIATTR_CBANK_PARAM_SIZE
	.align		4
.L_39:
        /*005c*/ 	.byte	0x03, 0x19
        /*005e*/ 	.short	0x0014


	//----- nvinfo : EIATTR_PARAM_CBANK
	.align		4
        /*0060*/ 	.byte	0x04, 0x0a
        /*0062*/ 	.short	(.L_41 - .L_40)
	.align		4
.L_40:
        /*0064*/ 	.word	index@(.nv.constant0._Z5partaPiS_i)
        /*0068*/ 	.short	0x0380
        /*006a*/ 	.short	0x0014


	//----- nvinfo : EIATTR_SW_WAR
	.align		4
.L_41:
        /*006c*/ 	.byte	0x04, 0x36
        /*006e*/ 	.short	(.L_43 - .L_42)
.L_42:
        /*0070*/ 	.word	0x00000008
.L_43:


//--------------------- .nv.callgraph             --------------------------
	.section	.nv.callgraph,"",@"SHT_CUDA_CALLGRAPH"
	.align	4
	.sectionentsize	8
	.align		4
        /*0000*/ 	.word	0x00000000
	.align		4
        /*0004*/ 	.word	0xffffffff
	.align		4
        /*0008*/ 	.word	0x00000000
	.align		4
        /*000c*/ 	.word	0xfffffffe
	.align		4
        /*0010*/ 	.word	0x00000000
	.align		4
        /*0014*/ 	.word	0xfffffffd
	.align		4
        /*0018*/ 	.word	0x00000000
	.align		4
        /*001c*/ 	.word	0xfffffffc


//--------------------- .text._Z5partbPiS_i       --------------------------
	.section	.text._Z5partbPiS_i,"ax",@progbits
	.align	128
        .global         _Z5partbPiS_i
        .type           _Z5partbPiS_i,@function
        .size           _Z5partbPiS_i,(.L_x_6 - _Z5partbPiS_i)
        .other          _Z5partbPiS_i,@"STO_CUDA_ENTRY STV_DEFAULT"
_Z5partbPiS_i:
.text._Z5partbPiS_i:
[----:B------:R-:W-:Y:S01]  /*0000*/  LDC R1, c[0x0][0x37c] ;  /* 0x0000df00ff017b82 */ /* 0x000fe20000000800 */
[----:B------:R-:W0:Y:S07]  /*0010*/  S2R R0, SR_TID.X ;  /* 0x0000000000007919 */ /* 0x000e2e0000002100 */
[----:B------:R-:W1:Y:S01]  /*0020*/  S2UR UR4, SR_CTAID.X ;  /* 0x00000000000479c3 */ /* 0x000e620000002500 */
[----:B------:R-:W2:Y:S01]  /*0030*/  LDCU UR5, c[0x0][0x390] ;  /* 0x00007200ff0577ac */ /* 0x000ea20008000800 */
[----:B------:R-:W-:Y:S01]  /*0040*/  BSSY.RECONVERGENT B0, `(.L_x_0) ;  /* 0x0000012000007945 */ /* 0x000fe20003800200 */
[----:B------:R-:W3:Y:S05]  /*0050*/  LDCU.64 UR8, c[0x0][0x358] ;  /* 0x00006b00ff0877ac */ /* 0x000eea0008000a00 */
[----:B------:R-:W1:Y:S01]  /*0060*/  LDC R5, c[0x0][0x360] ;  /* 0x0000d800ff057b82 */ /* 0x000e620000000800 */
[----:B0-----:R-:W-:Y:S01]  /*0070*/  ISETP.NE.AND P1, PT, R0, RZ, PT ;  /* 0x000000ff0000720c */ /* 0x001fe20003f25270 */
[----:B-1----:R-:W-:-:S05]  /*0080*/  IMAD R5, R5, UR4, R0 ;  /* 0x0000000405057c24 */ /* 0x002fca000f8e0200 */
[----:B--2---:R-:W-:-:S13]  /*0090*/  ISETP.GE.AND P0, PT, R5, UR5, PT ;  /* 0x0000000505007c0c */ /* 0x004fda000bf06270 */
[----:B---3--:R-:W-:Y:S05]  /*00a0*/  @P0 BRA `(.L_x_1) ;  /* 0x00000000002c0947 */ /* 0x008fea0003800000 */
[----:B------:R-:W0:Y:S02]  /*00b0*/  LDC.64 R2, c[0x0][0x380] ;  /* 0x0000e000ff027b82 */ /* 0x000e240000000a00 */
[----:B0-----:R-:W-:-:S06]  /*00c0*/  IMAD.WIDE R2, R5, 0x4, R2 ;  /* 0x0000000405027825 */ /* 0x001fcc00078e0202 */
[----:B------:R-:W2:Y:S01]  /*00d0*/  LDG.E R2, desc[UR8][R2.64] ;  /* 0x0000000802027981 */ /* 0x000ea2000c1e1900 */
[----:B------:R-:W0:Y:S01]  /*00e0*/  S2UR UR5, SR_CgaCtaId ;  /* 0x00000000000579c3 */ /* 0x000e220000008800 */
[----:B------:R-:W-:Y:S02]  /*00f0*/  UMOV UR4, 0x400 ;  /* 0x0000040000047882 */ /* 0x000fe40000000000 */
[----:B0-----:R-:W-:Y:S01]  /*0100*/  ULEA UR4, UR5, UR4, 0x18 ;  /* 0x0000000405047291 */ /* 0x001fe2000f8ec0ff */
[----:B--2---:R-:W-:-:S05]  /*0110*/  IMAD.HI R0, R2, 0x51eb851f, RZ ;  /* 0x51eb851f02007827 */ /* 0x004fca00078e02ff */
[----:B------:R-:W-:-:S04]  /*0120*/  SHF.R.U32.HI R5, RZ, 0x1f, R0 ;  /* 0x0000001fff057819 */ /* 0x000fc80000011600 */
[----:B------:R-:W-:-:S04]  /*0130*/  LEA.HI.SX32 R5, R0, R5, 0x1b ;  /* 0x0000000500057211 */ /* 0x000fc800078fdaff */
[----:B------:R-:W-:-:S05]  /*0140*/  LEA R5, R5, UR4, 0x2 ;  /* 0x0000000405057c11 */ /* 0x000fca000f8e10ff */
[----:B------:R0:W-:Y:S02]  /*0150*/  ATOMS.POPC.INC.32 RZ, [R5+URZ] ;  /* 0x0000000005ff7f8c */ /* 0x0001e4000d8000ff */
.L_x_1:
[----:B------:R-:W-:Y:S05]  /*0160*/  BSYNC.RECONVERGENT B0 ;  /* 0x0000000000007941 */ /* 0x000fea0003800200 */
.L_x_0:
[----:B------:R-:W-:Y:S06]  /*0170*/  BAR.SYNC.DEFER_BLOCKING 0x0 ;  /* 0x0000000000007b1d */ /* 0x000fec0000010000 */
[----:B------:R-:W-:Y:S05]  /*0180*/  @P1 EXIT ;  /* 0x000000000000194d */ /* 0x000fea0003800000 */
[----:B------:R-:W1:Y:S01]  /*0190*/  S2UR UR5, SR_CgaCtaId ;  /* 0x00000000000579c3 */ /* 0x000e620000008800 */
[----:B------:R-:W-:-:S07]  /*01a0*/  UMOV UR4, 0x400 ;  /* 0x0000040000047882 */ /* 0x000fce0000000000 */
[----:B------:R-:W2:Y:S01]  /*01b0*/  LDC.64 R2, c[0x0][0x388] ;  /* 0x0000e200ff027b82 */ /* 0x000ea20000000a00 */
[----:B-1----:R-:W-:Y:S01]  /*01c0*/  ULEA UR6, UR5, UR4, 0x18 ;  /* 0x0000000405067291 */ /* 0x002fe2000f8ec0ff */
[----:B------:R-:W1:Y:S08]  /*01d0*/  LDCU.64 UR4, c[0x0][0x388] ;  /* 0x00007100ff0477ac */ /* 0x000e700008000a00 */
[----:B------:R-:W2:Y:S04]  /*01e0*/  LDS.128 R8, [UR6] ;  /* 0x00000006ff087984 */ /* 0x000ea80008000c00 */
[----:B------:R-:W3:Y:S04]  /*01f0*/  LDS.128 R12, [UR6+0x10] ;  /* 0x00001006ff0c7984 */ /* 0x000ee80008000c00 */
[----:B------:R-:W4:Y:S01]  /*0200*/  LDS.64 R6, [UR6+0x20] ;  /* 0x00002006ff067984 */ /* 0x000f220008000a00 */
[----:B-1----:R-:W-:-:S04]  /*0210*/  UIADD3 UR4, UP0, UPT, UR4, 0x4, URZ ;  /* 0x0000000404047890 */ /* 0x002fc8000ff1e0ff */
[----:B------:R-:W-:Y:S02]  /*0220*/  UIADD3.X UR5, UPT, UPT, URZ, UR5, URZ, UP0, !UPT ;  /* 0x00000005ff057290 */ /* 0x000fe400087fe4ff */
[----:B------:R-:W-:-:S04]  /*0230*/  IMAD.U32 R4, RZ, RZ, UR4 ;  /* 0x00000004ff047e24 */ /* 0x000fc8000f8e00ff */
[----:B0-----:R-:W-:Y:S01]  /*0240*/  IMAD.U32 R5, RZ, RZ, UR5 ;  /* 0x00000005ff057e24 */ /* 0x001fe2000f8e00ff */
[----:B--2---:R-:W-:Y:S04]  /*0250*/  REDG.E.ADD.STRONG.GPU desc[UR8][R2.64], R8 ;  /* 0x000000080200798e */ /* 0x004fe8000c12e108 */
[----:B------:R-:W-:Y:S04]  /*0260*/  REDG.E.ADD.STRONG.GPU desc[UR8][R4.64], R9 ;  /* 0x000000090400798e */ /* 0x000fe8000c12e108 */
[----:B------:R-:W-:Y:S04]  /*0270*/  REDG.E.ADD.STRONG.GPU desc[UR8][R4.64+0x4], R10 ;  /* 0x0000040a0400798e */ /* 0x000fe8000c12e108 */
[----:B------:R-:W-:Y:S04]  /*0280*/  REDG.E.ADD.STRONG.GPU desc[UR8][R4.64+0x8], R11 ;  /* 0x0000080b0400798e */ /* 0x000fe8000c12e108 */
[----:B---3--:R-:W-:Y:S04]  /*0290*/  REDG.E.ADD.STRONG.GPU desc[UR8][R4.64+0xc], R12 ;  /* 0x00000c0c0400798e */ /* 0x008fe8000c12e108 */
[----:B------:R-:W-:Y:S04]  /*02a0*/  REDG.E.ADD.STRONG.GPU desc[UR8][R4.64+0x10], R13 ;  /* 0x0000100d0400798e */ /* 0x000fe8000c12e108 */
[----:B------:R-:W-:Y:S04]  /*02b0*/  REDG.E.ADD.STRONG.GPU desc[UR8][R4.64+0x14], R14 ;  /* 0x0000140e0400798e */ /* 0x000fe8000c12e108 */
[----:B------:R-:W-:Y:S04]  /*02c0*/  REDG.E.ADD.STRONG.GPU desc[UR8][R4.64+0x18], R15 ;  /* 0x0000180f0400798e */ /* 0x000fe8000c12e108 */
[----:B----4-:R-:W-:Y:S04]  /*02d0*/  REDG.E.ADD.STRONG.GPU desc[UR8][R4.64+0x1c], R6 ;  /* 0x00001c060400798e */ /* 0x010fe8000c12e108 */
[----:B------:R-:W-:Y:S01]  /*02e0*/  REDG.E.ADD.STRONG.GPU desc[UR8][R4.64+0x20], R7 ;  /* 0x000020070400798e */ /* 0x000fe2000c12e108 */
[----:B------:R-:W-:Y:S05]  /*02f0*/  EXIT ;  /* 0x000000000000794d */ /* 0x000fea0003800000 */
.L_x_2:
[----:B------:R-:W-:-:S00]  /*0300*/  BRA `(.L_x_2) ;  /* 0xfffffffc00fc7947 */ /* 0x000fc0000383ffff */
[----:B------:R-:W-:-:S00]  /*0310*/  NOP ;  /* 0x0000000000007918 */ /* 0x000fc00000000000 */
        /* <DEDUP_REMOVED lines=14> */
.L_x_6:


//--------------------- .text._Z5partaPiS_i       --------------------------
	.section	.text._Z5partaPiS_i,"ax",@progbits
	.align	128
        .global         _Z5partaPiS_i
        .type           _Z5partaPiS_i,@function
        .size           _Z5partaPiS_i,(.L_x_7 - _Z5partaPiS_i)
        .other          _Z5partaPiS_i,@"STO_CUDA_ENTRY STV_DEFAULT"
_Z5partaPiS_i:
.text._Z5partaPiS_i:
[----:B------:R-:W-:Y:S01]  /*0000*/  LDC R1, c[0x0][0x37c] ;  /* 0x0000df00ff017b82 */ /* 0x000fe20000000800 */
[----:B------:R-:W0:Y:S07]  /*0010*/  S2R R5, SR_TID.X ;  /* 0x0000000000057919 */ /* 0x000e2e0000002100 */
[----:B------:R-:W0:Y:S01]  /*0020*/  S2UR UR4, SR_CTAID.X ;  /* 0x00000000000479c3 */ /* 0x000e220000002500 */
[----:B------:R-:W1:Y:S01]  /*0030*/  LDCU UR5, c[0x0][0x390] ;  /* 0x00007200ff0577ac */ /* 0x000e620008000800 */
[----:B------:R-:W-:Y:S06]  /*0040*/  BSSY.RECONVERGENT B0, `(.L_x_3) ;  /* 0x0000010000007945 */ /* 0x000fec0003800200 */
[----:B------:R-:W0:Y:S02]  /*0050*/  LDC R0, c[0x0][0x360] ;  /* 0x0000d800ff007b82 */ /* 0x000e240000000800 */
[----:B0-----:R-:W-:-:S05]  /*0060*/  IMAD R5, R0, UR4, R5 ;  /* 0x0000000400057c24 */ /* 0x001fca000f8e0205 */
[----:B-1----:R-:W-:-:S13]  /*0070*/  ISETP.GE.AND P0, PT, R5, UR5, PT ;  /* 0x0000000505007c0c */ /* 0x002fda000bf06270 */
[----:B------:R-:W-:Y:S05]  /*0080*/  @P0 BRA `(.L_x_4) ;  /* 0x00000000002c0947 */ /* 0x000fea0003800000 */
[----:B------:R-:W0:Y:S01]  /*0090*/  LDC.64 R2, c[0x0][0x380] ;  /* 0x0000e000ff027b82 */ /* 0x000e220000000a00 */
[----:B------:R-:W1:Y:S01]  /*00a0*/  LDCU.64 UR4, c[0x0][0x358] ;  /* 0x00006b00ff0477ac */ /* 0x000e620008000a00 */
[----:B0-----:R-:W-:-:S06]  /*00b0*/  IMAD.WIDE R2, R5, 0x4, R2 ;  /* 0x0000000405027825 */ /* 0x001fcc00078e0202 */
[----:B------:R-:W0:Y:S01]  /*00c0*/  LDC.64 R4, c[0x0][0x388] ;  /* 0x0000e200ff047b82 */ /* 0x000e220000000a00 */
[----:B-1----:R-:W2:Y:S01]  /*00d0*/  LDG.E R2, desc[UR4][R2.64] ;  /* 0x0000000402027981 */ /* 0x002ea2000c1e1900 */
[----:B------:R-:W-:Y:S02]  /*00e0*/  HFMA2 R9, -RZ, RZ, 0, 5.9604644775390625e-08 ;  /* 0x00000001ff097431 */ /* 0x000fe400000001ff */
[----:B--2---:R-:W-:-:S05]  /*00f0*/  IMAD.HI R0, R2, 0x51eb851f, RZ ;  /* 0x51eb851f02007827 */ /* 0x004fca00078e02ff */
[----:B------:R-:W-:-:S04]  /*0100*/  SHF.R.U32.HI R7, RZ, 0x1f, R0 ;  /* 0x0000001fff077819 */ /* 0x000fc80000011600 */
[----:B------:R-:W-:-:S05]  /*0110*/  LEA.HI.SX32 R7, R0, R7, 0x1b ;  /* 0x0000000700077211 */ /* 0x000fca00078fdaff */
[----:B0-----:R-:W-:-:S05]  /*0120*/  IMAD.WIDE R4, R7, 0x4, R4 ;  /* 0x0000000407047825 */ /* 0x001fca00078e0204 */
[----:B------:R0:W-:Y:S02]  /*0130*/  REDG.E.ADD.STRONG.GPU desc[UR4][R4.64], R9 ;  /* 0x000000090400798e */ /* 0x0001e4000c12e104 */
.L_x_4:
[----:B------:R-:W-:Y:S05]  /*0140*/  BSYNC.RECONVERGENT B0 ;  /* 0x0000000000007941 */ /* 0x000fea0003800200 */
.L_x_3:
[----:B------:R-:W-:Y:S06]  /*0150*/  BAR.SYNC.DEFER_BLOCKING 0x0 ;  /* 0x0000000000007b1d */ /* 0x000fec0000010000 */
[----:B------:R-:W-:Y:S05]  /*0160*/  EXIT ;  /* 0x000000000000794d */ /* 0x000fea0003800000 */
.L_x_5:
        /* <DEDUP_REMOVED lines=9> */
.L_x_7:


//--------------------- .nv.shared._Z5partbPiS_i  --------------------------
	.section	.nv.shared._Z5partbPiS_i,"aw",@nobits
	.sectionflags	@""
	.align	4
.nv.shared._Z5partbPiS_i:
	.zero		1064


//--------------------- .nv.shared.reserved.0     --------------------------
	.section	.nv.shared.reserved.0,"aw",@nobits
	.weak		__nv_reservedSMEM_offset_0_alias
	.size		__nv_reservedSMEM_offset_0_alias, 0, 64
	.other		__nv_reservedSMEM_offset_0_alias,@"STO_CUDA_RESERVED_SHARED STV_DEFAULT"
__nv_reservedSMEM_offset_0_alias:
	.zero		0
	.zero		64


//--------------------- .nv.constant0._Z5partbPiS_i --------------------------
	.section	.nv.constant0._Z5partbPiS_i,"a",@progbits
	.sectionflags	@""
	.align	4
.nv.constant0._Z5partbPiS_i:
	.zero		916


//--------------------- .nv.constant0._Z5partaPiS_i --------------------------
	.section	.nv.constant0._Z5partaPiS_i,"a",@progbits
	.sectionflags	@""
	.align	4
.nv.constant0._Z5partaPiS_i:
	.zero		916


//--------------------- SYMBOLS --------------------------

	.type		.nv.reservedSmem.offset0,@object
	.size		.nv.reservedSmem.offset0,0x4
	.type		.nv.reservedSmem.cap,@object
	.size		.nv.reservedSmem.cap,0x4
